//
// Generated by NVIDIA NVVM Compiler
//
// Compiler Build ID: CL-36424714
// Cuda compilation tools, release 13.0, V13.0.88
// Based on NVVM 20.0.0
//

.version 9.0
.target sm_100
.address_size 64

	// .globl	_Z10testKernelv
.extern .func  (.param .b32 func_retval0) vprintf
(
	.param .b64 vprintf_param_0,
	.param .b64 vprintf_param_1
)
;
.global .align 1 .b8 $str[38] = {72, 101, 108, 108, 111, 32, 102, 114, 111, 109, 32, 116, 104, 101, 32, 71, 80, 85, 33, 32, 82, 111, 119, 58, 32, 37, 100, 44, 32, 67, 111, 108, 58, 32, 37, 100, 10};

.visible .entry _Z10testKernelv()
{
	.local .align 8 .b8 	__local_depot0[8];
	.reg .b64 	%SP;
	.reg .b64 	%SPL;
	.reg .b32 	%r<11>;
	.reg .b64 	%rd<5>;

	mov.u64 	%SPL, __local_depot0;
	cvta.local.u64 	%SP, %SPL;
	add.u64 	%rd1, %SP, 0;
	add.u64 	%rd2, %SPL, 0;
	mov.u32 	%r1, %ctaid.x;
	mov.u32 	%r2, %ntid.x;
	mov.u32 	%r3, %tid.x;
	mad.lo.s32 	%r4, %r1, %r2, %r3;
	mov.u32 	%r5, %ctaid.y;
	mov.u32 	%r6, %ntid.y;
	mov.u32 	%r7, %tid.y;
	mad.lo.s32 	%r8, %r5, %r6, %r7;
	st.local.v2.u32 	[%rd2], {%r8, %r4};
	mov.u64 	%rd3, $str;
	cvta.global.u64 	%rd4, %rd3;
	{ // callseq 0, 0
	.param .b64 param0;
	st.param.b64 	[param0], %rd4;
	.param .b64 param1;
	st.param.b64 	[param1], %rd1;
	.param .b32 retval0;
	call.uni (retval0), 
	vprintf, 
	(
	param0, 
	param1
	);
	ld.param.b32 	%r9, [retval0];
	} // callseq 0
	ret;

}


// ===== COMPILED SASS (sm_100) =====

	.target	sm_100

	.elftype	@"ET_EXEC"


//--------------------- .note.nv.tkinfo           --------------------------
	.section	.note.nv.tkinfo,"",@"SHT_NOTE"
	.sectionflags	@"SHF_NOTE_NV_TKINFO"
	.tkinfo
        /*0018*/ 	.word	0x00000002
        /*0030*/ 	.string	""
        /*0030*/ 	.string	"ptxas"
        /*0030*/ 	.string	"Cuda compilation tools, release 13.0, V13.0.88"
        /*0030*/ 	.string	"Build cuda_13.0.r13.0/compiler.36424714_0"
        /*0030*/ 	.string	"-arch sm_100 -m 64 "



//--------------------- .note.nv.cuinfo           --------------------------
	.section	.note.nv.cuinfo,"",@"SHT_NOTE"
	.sectionflags	@"SHF_NOTE_NV_CUINFO"
        /*0018*/ 	.short	0x0002
        /*001a*/ 	.short	0x0064
        /*001c*/ 	.short	0x0082
	.zero		2


//--------------------- .nv.info                  --------------------------
	.section	.nv.info,"",@"SHT_CUDA_INFO"
	.align	4


	//----- nvinfo : EIATTR_REGCOUNT
	.align		4
        /*0000*/ 	.byte	0x04, 0x2f
        /*0002*/ 	.short	(.L_2 - .L_1)
	.align		4
.L_1:
        /*0004*/ 	.word	index@(_Z10testKernelv)
        /*0008*/ 	.word	0x00000018


	//----- nvinfo : EIATTR_FRAME_SIZE
	.align		4
.L_2:
        /*000c*/ 	.byte	0x04, 0x11
        /*000e*/ 	.short	(.L_4 - .L_3)
	.align		4
.L_3:
        /*0010*/ 	.word	index@(_Z10testKernelv)
        /*0014*/ 	.word	0x00000008


	//----- nvinfo : EIATTR_MIN_STACK_SIZE
	.align		4
.L_4:
        /*0018*/ 	.byte	0x04, 0x12
        /*001a*/ 	.short	(.L_6 - .L_5)
	.align		4
.L_5:
        /*001c*/ 	.word	index@(_Z10testKernelv)
        /*0020*/ 	.word	0x00000008
.L_6:


//--------------------- .nv.compat                --------------------------
	.section	.nv.compat,"",@"SHT_CUDA_COMPAT_INFO"
	.align	4
        /*0000*/ 	.byte	0x02, 0x09, 0x00, 0x00, 0x02, 0x02, 0x01, 0x00, 0x02, 0x05, 0x05, 0x00, 0x03, 0x07, 0x01, 0x01
        /*0010*/ 	.byte	0x02, 0x03, 0x00, 0x00, 0x02, 0x06, 0x01, 0x00, 0x04, 0x0b, 0x08, 0x00, 0x09, 0x00, 0x00, 0x00
        /*0020*/ 	.byte	0x00, 0x00, 0x00, 0x00


//--------------------- .nv.info._Z10testKernelv  --------------------------
	.section	.nv.info._Z10testKernelv,"",@"SHT_CUDA_INFO"
	.sectionflags	@""
	.align	4


	//----- nvinfo : EIATTR_CUDA_API_VERSION
	.align		4
        /*0000*/ 	.byte	0x04, 0x37
        /*0002*/ 	.short	(.L_8 - .L_7)
.L_7:
        /*0004*/ 	.word	0x00000082


	//----- nvinfo : EIATTR_SPARSE_MMA_MASK
	.align		4
.L_8:
        /*0008*/ 	.byte	0x03, 0x50
        /*000a*/ 	.short	0x0000


	//----- nvinfo : EIATTR_MAXREG_COUNT
	.align		4
        /*000c*/ 	.byte	0x03, 0x1b
        /*000e*/ 	.short	0x00ff


	//----- nvinfo : EIATTR_EXTERNS
	.align		4
        /*0010*/ 	.byte	0x04, 0x0f
        /*0012*/ 	.short	(.L_10 - .L_9)


	//   ....[0]....
	.align		4
.L_9:
        /*0014*/ 	.word	index@(vprintf)


	//----- nvinfo : EIATTR_MERCURY_ISA_VERSION
	.align		4
.L_10:
        /*0018*/ 	.byte	0x03, 0x5f
        /*001a*/ 	.short	0x0101


	//----- nvinfo : EIATTR_VRC_CTA_INIT_COUNT
	.align		4
        /*001c*/ 	.byte	0x02, 0x4a
	.zero		1
	.zero		1


	//----- nvinfo : EIATTR_SYSCALL_OFFSETS
	.align		4
        /*0020*/ 	.byte	0x04, 0x46
        /*0022*/ 	.short	(.L_12 - .L_11)


	//   ....[0]....
.L_11:
        /*0024*/ 	.word	0x00000150


	//----- nvinfo : EIATTR_EXIT_INSTR_OFFSETS
	.align		4
.L_12:
        /*0028*/ 	.byte	0x04, 0x1c
        /*002a*/ 	.short	(.L_14 - .L_13)


	//   ....[0]....
.L_13:
        /*002c*/ 	.word	0x00000160


	//----- nvinfo : EIATTR_SW_WAR
	.align		4
.L_14:
        /*0030*/ 	.byte	0x04, 0x36
        /*0032*/ 	.short	(.L_16 - .L_15)
.L_15:
        /*0034*/ 	.word	0x00000008
.L_16:


//--------------------- .nv.callgraph             --------------------------
	.section	.nv.callgraph,"",@"SHT_CUDA_CALLGRAPH"
	.align	4
	.sectionentsize	8
	.align		4
        /*0000*/ 	.word	0x00000000
	.align		4
        /*0004*/ 	.word	0xffffffff
	.align		4
        /*0008*/ 	.word	index@(_Z10testKernelv)
	.align		4
        /*000c*/ 	.word	index@(vprintf)
	.align		4
        /*0010*/ 	.word	0x00000000
	.align		4
        /*0014*/ 	.word	0xfffffffe
	.align		4
        /*0018*/ 	.word	0x00000000
	.align		4
        /*001c*/ 	.word	0xfffffffd
	.align		4
        /*0020*/ 	.word	0x00000000
	.align		4
        /*0024*/ 	.word	0xfffffffc


//--------------------- .nv.constant4             --------------------------
	.section	.nv.constant4,"a",@progbits
	.align	8
	.align		8
.nv.constant4:
        /*0000*/ 	.dword	vprintf
	.align		8
        /*0008*/ 	.dword	$str


//--------------------- .text._Z10testKernelv     --------------------------
	.section	.text._Z10testKernelv,"ax",@progbits
	.align	128
        .global         _Z10testKernelv
        .type           _Z10testKernelv,@function
        .size           _Z10testKernelv,(.L_x_2 - _Z10testKernelv)
        .other          _Z10testKernelv,@"STO_CUDA_ENTRY STV_DEFAULT"
_Z10testKernelv:
.text._Z10testKernelv:
[----:B------:R-:W0:Y:S01]  /*0000*/  LDC R1, c[0x0][0x37c] ;  /* 0x0000df00ff017b82 */ /* 0x000e220000000800 */
[----:B------:R-:W1:Y:S01]  /*0010*/  S2R R0, SR_TID.X ;  /* 0x0000000000007919 */ /* 0x000e620000002100 */
[----:B------:R-:W2:Y:S06]  /*0020*/  LDCU UR5, c[0x0][0x2fc] ;  /* 0x00005f80ff0577ac */ /* 0x000eac0008000800 */
[----:B------:R-:W1:Y:S01]  /*0030*/  LDC R3, c[0x0][0x360] ;  /* 0x0000d800ff037b82 */ /* 0x000e620000000800 */
[----:B0-----:R-:W-:Y:S01]  /*0040*/  VIADD R1, R1, 0xfffffff8 ;  /* 0xfffffff801017836 */ /* 0x001fe20000000000 */
[----:B------:R-:W0:Y:S06]  /*0050*/  S2R R5, SR_TID.Y ;  /* 0x0000000000057919 */ /* 0x000e2c0000002200 */
[----:B------:R-:W1:Y:S08]  /*0060*/  S2UR UR4, SR_CTAID.X ;  /* 0x00000000000479c3 */ /* 0x000e700000002500 */
[----:B------:R-:W0:Y:S08]  /*0070*/  S2UR UR6, SR_CTAID.Y ;  /* 0x00000000000679c3 */ /* 0x000e300000002600 */
[----:B------:R-:W0:Y:S01]  /*0080*/  LDC R2, c[0x0][0x364] ;  /* 0x0000d900ff027b82 */ /* 0x000e220000000800 */
[----:B-1----:R-:W-:Y:S01]  /*0090*/  IMAD R3, R3, UR4, R0 ;  /* 0x0000000403037c24 */ /* 0x002fe2000f8e0200 */
[----:B------:R-:W-:Y:S01]  /*00a0*/  MOV R0, 0x0 ;  /* 0x0000000000007802 */ /* 0x000fe20000000f00 */
[----:B------:R-:W1:Y:S05]  /*00b0*/  LDCU UR4, c[0x0][0x2f8] ;  /* 0x00005f00ff0477ac */ /* 0x000e6a0008000800 */
[----:B------:R3:W4:Y:S01]  /*00c0*/  LDC.64 R8, c[0x4][R0] ;  /* 0x0100000000087b82 */ /* 0x0007220000000a00 */
[----:B0-----:R-:W-:Y:S01]  /*00d0*/  IMAD R2, R2, UR6, R5 ;  /* 0x0000000602027c24 */ /* 0x001fe2000f8e0205 */
[----:B------:R-:W0:Y:S01]  /*00e0*/  LDCU.64 UR6, c[0x4][0x8] ;  /* 0x01000100ff0677ac */ /* 0x000e220008000a00 */
[----:B-1----:R-:W-:-:S03]  /*00f0*/  IADD3 R6, P0, PT, R1, UR4, RZ ;  /* 0x0000000401067c10 */ /* 0x002fc6000ff1e0ff */
[----:B------:R3:W-:Y:S01]  /*0100*/  STL.64 [R1], R2 ;  /* 0x0000000201007387 */ /* 0x0007e20000100a00 */
[----:B--2---:R-:W-:Y:S01]  /*0110*/  IADD3.X R7, PT, PT, RZ, UR5, RZ, P0, !PT ;  /* 0x00000005ff077c10 */ /* 0x004fe200087fe4ff */
[----:B0-----:R-:W-:Y:S01]  /*0120*/  IMAD.U32 R4, RZ, RZ, UR6 ;  /* 0x00000006ff047e24 */ /* 0x001fe2000f8e00ff */
[----:B---34-:R-:W-:-:S07]  /*0130*/  MOV R5, UR7 ;  /* 0x0000000700057c02 */ /* 0x018fce0008000f00 */
[----:B------:R-:W-:-:S07]  /*0140*/  LEPC R20, `(.L_x_0) ;  /* 0x000000001014794e */ /* 0x000fce0000000000 */
[----:B------:R-:W-:Y:S05]  /*0150*/  CALL.ABS.NOINC R8 ;  /* 0x0000000008007343 */ /* 0x000fea0003c00000 */
.L_x_0:
[----:B------:R-:W-:Y:S05]  /*0160*/  EXIT ;  /* 0x000000000000794d */ /* 0x000fea0003800000 */
.L_x_1:
[----:B------:R-:W-:-:S00]  /*0170*/  BRA `(.L_x_1) ;  /* 0xfffffffc00fc7947 */ /* 0x000fc0000383ffff */
[----:B------:R-:W-:-:S00]  /*0180*/  NOP ;  /* 0x0000000000007918 */ /* 0x000fc00000000000 */
[----:B------:R-:W-:-:S00]  /*0190*/  NOP ;  /* 0x0000000000007918 */ /* 0x000fc00000000000 */
[----:B------:R-:W-:-:S00]  /*01a0*/  NOP ;  /* 0x0000000000007918 */ /* 0x000fc00000000000 */
[----:B------:R-:W-:-:S00]  /*01b0*/  NOP ;  /* 0x0000000000007918 */ /* 0x000fc00000000000 */
[----:B------:R-:W-:-:S00]  /*01c0*/  NOP ;  /* 0x0000000000007918 */ /* 0x000fc00000000000 */
[----:B------:R-:W-:-:S00]  /*01d0*/  NOP ;  /* 0x0000000000007918 */ /* 0x000fc00000000000 */
[----:B------:R-:W-:-:S00]  /*01e0*/  NOP ;  /* 0x0000000000007918 */ /* 0x000fc00000000000 */
[----:B------:R-:W-:-:S00]  /*01f0*/  NOP ;  /* 0x0000000000007918 */ /* 0x000fc00000000000 */
.L_x_2:


//--------------------- .nv.global.init           --------------------------
	.section	.nv.global.init,"aw",@progbits
.nv.global.init:
	.type		$str,@object
	.size		$str,(.L_0 - $str)
$str:
        /*0000*/ 	.byte	0x48, 0x65, 0x6c, 0x6c, 0x6f, 0x20, 0x66, 0x72, 0x6f, 0x6d, 0x20, 0x74, 0x68, 0x65, 0x20, 0x47
        /*0010*/ 	.byte	0x50, 0x55, 0x21, 0x20, 0x52, 0x6f, 0x77, 0x3a, 0x20, 0x25, 0x64, 0x2c, 0x20, 0x43, 0x6f, 0x6c
        /*0020*/ 	.byte	0x3a, 0x20, 0x25, 0x64, 0x0a, 0x00
.L_0:


//--------------------- .nv.shared.reserved.0     --------------------------
	.section	.nv.shared.reserved.0,"aw",@nobits
	.weak		__nv_reservedSMEM_offset_0_alias
	.size		__nv_reservedSMEM_offset_0_alias, 0, 64
	.other		__nv_reservedSMEM_offset_0_alias,@"STO_CUDA_RESERVED_SHARED STV_DEFAULT"
__nv_reservedSMEM_offset_0_alias:
	.zero		0
	.zero		64


//--------------------- .nv.constant0._Z10testKernelv --------------------------
	.section	.nv.constant0._Z10testKernelv,"a",@progbits
	.sectionflags	@""
	.align	4
.nv.constant0._Z10testKernelv:
	.zero		896


//--------------------- SYMBOLS --------------------------

	.type		.nv.reservedSmem.offset0,@object
	.size		.nv.reservedSmem.offset0,0x4
	.type		vprintf,@function
